	.headerflags	@"EF_CUDA_TEXMODE_UNIFIED EF_CUDA_64BIT_ADDRESS EF_CUDA_ACCELERATORS EF_CUDA_SM90 EF_CUDA_VIRTUAL_SM(EF_CUDA_SM90)"
	.elftype	@"ET_EXEC"


//--------------------- .nv.info                  --------------------------
	.section	.nv.info,"",@"SHT_CUDA_INFO"
	.align	4


	//----- nvinfo : EIATTR_REGCOUNT
	.align		4
        /*0000*/ 	.byte	0x04, 0x2f
        /*0002*/ 	.short	(.L_1 - .L_0)
	.align		4
.L_0:
        /*0004*/ 	.word	index@(triton_poi_fused_0)
        /*0008*/ 	.word	0x0000001c


	//----- nvinfo : EIATTR_MIN_STACK_SIZE
	.align		4
.L_1:
        /*000c*/ 	.byte	0x04, 0x12
        /*000e*/ 	.short	(.L_3 - .L_2)
	.align		4
.L_2:
        /*0010*/ 	.word	index@(triton_poi_fused_0)
        /*0014*/ 	.word	0x00000000


	//----- nvinfo : EIATTR_FRAME_SIZE
	.align		4
.L_3:
        /*0018*/ 	.byte	0x04, 0x11
        /*001a*/ 	.short	(.L_5 - .L_4)
	.align		4
.L_4:
        /*001c*/ 	.word	index@(triton_poi_fused_0)
        /*0020*/ 	.word	0x00000000


	//----- nvinfo : EIATTR_MIN_STACK_SIZE
	.align		4
.L_5:
        /*0024*/ 	.byte	0x04, 0x12
        /*0026*/ 	.short	(.L_7 - .L_6)
	.align		4
.L_6:
        /*0028*/ 	.word	index@(triton_poi_fused_0)
        /*002c*/ 	.word	0x00000000
.L_7:


//--------------------- .nv.info.triton_poi_fused_0 --------------------------
	.section	.nv.info.triton_poi_fused_0,"",@"SHT_CUDA_INFO"
	.sectionflags	@""
	.align	4


	//----- nvinfo : EIATTR_CUDA_API_VERSION
	.align		4
        /*0000*/ 	.byte	0x04, 0x37
        /*0002*/ 	.short	(.L_9 - .L_8)
.L_8:
        /*0004*/ 	.word	0x0000007c


	//----- nvinfo : EIATTR_KPARAM_INFO
	.align		4
.L_9:
        /*0008*/ 	.byte	0x04, 0x17
        /*000a*/ 	.short	(.L_11 - .L_10)
.L_10:
        /*000c*/ 	.word	0x00000000
        /*0010*/ 	.short	0x0003
        /*0012*/ 	.short	0x0014
        /*0014*/ 	.byte	0x00, 0xf0, 0x11, 0x00


	//----- nvinfo : EIATTR_KPARAM_INFO
	.align		4
.L_11:
        /*0018*/ 	.byte	0x04, 0x17
        /*001a*/ 	.short	(.L_13 - .L_12)
.L_12:
        /*001c*/ 	.word	0x00000000
        /*0020*/ 	.short	0x0002
        /*0022*/ 	.short	0x0010
        /*0024*/ 	.byte	0x00, 0xf0, 0x11, 0x00


	//----- nvinfo : EIATTR_KPARAM_INFO
	.align		4
.L_13:
        /*0028*/ 	.byte	0x04, 0x17
        /*002a*/ 	.short	(.L_15 - .L_14)
.L_14:
        /*002c*/ 	.word	0x00000000
        /*0030*/ 	.short	0x0001
        /*0032*/ 	.short	0x0008
        /*0034*/ 	.byte	0x00, 0xf4, 0x21, 0x00


	//----- nvinfo : EIATTR_KPARAM_INFO
	.align		4
.L_15:
        /*0038*/ 	.byte	0x04, 0x17
        /*003a*/ 	.short	(.L_17 - .L_16)
.L_16:
        /*003c*/ 	.word	0x00000000
        /*0040*/ 	.short	0x0000
        /*0042*/ 	.short	0x0000
        /*0044*/ 	.byte	0x00, 0xf4, 0x21, 0x00


	//----- nvinfo : EIATTR_SPARSE_MMA_MASK
	.align		4
.L_17:
        /*0048*/ 	.byte	0x03, 0x50
        /*004a*/ 	.short	0x0000


	//----- nvinfo : EIATTR_MAXREG_COUNT
	.align		4
        /*004c*/ 	.byte	0x03, 0x1b
        /*004e*/ 	.short	0x00ff


	//----- nvinfo : EIATTR_EXIT_INSTR_OFFSETS
	.align		4
        /*0050*/ 	.byte	0x04, 0x1c
        /*0052*/ 	.short	(.L_19 - .L_18)


	//   ....[0]....
.L_18:
        /*0054*/ 	.word	0x000004b0


	//----- nvinfo : EIATTR_REQNTID
	.align		4
.L_19:
        /*0058*/ 	.byte	0x04, 0x10
        /*005a*/ 	.short	(.L_21 - .L_20)
.L_20:
        /*005c*/ 	.word	0x00000080
        /*0060*/ 	.word	0x00000001
        /*0064*/ 	.word	0x00000001


	//----- nvinfo : EIATTR_CBANK_PARAM_SIZE
	.align		4
.L_21:
        /*0068*/ 	.byte	0x03, 0x19
        /*006a*/ 	.short	0x0018


	//----- nvinfo : EIATTR_PARAM_CBANK
	.align		4
        /*006c*/ 	.byte	0x04, 0x0a
        /*006e*/ 	.short	(.L_23 - .L_22)
	.align		4
.L_22:
        /*0070*/ 	.word	index@(.nv.constant0.triton_poi_fused_0)
        /*0074*/ 	.short	0x0210
        /*0076*/ 	.short	0x0018


	//----- nvinfo : EIATTR_SW_WAR
	.align		4
.L_23:
        /*0078*/ 	.byte	0x04, 0x36
        /*007a*/ 	.short	(.L_25 - .L_24)
.L_24:
        /*007c*/ 	.word	0x00000008
.L_25:


//--------------------- .nv.callgraph             --------------------------
	.section	.nv.callgraph,"",@"SHT_CUDA_CALLGRAPH"
	.align	4
	.sectionentsize	8
	.align		4
        /*0000*/ 	.word	0x00000000
	.align		4
        /*0004*/ 	.word	0xffffffff
	.align		4
        /*0008*/ 	.word	0x00000000
	.align		4
        /*000c*/ 	.word	0xfffffffe
	.align		4
        /*0010*/ 	.word	0x00000000
	.align		4
        /*0014*/ 	.word	0xfffffffd
	.align		4
        /*0018*/ 	.word	0x00000000
	.align		4
        /*001c*/ 	.word	0xfffffffc


//--------------------- .text.triton_poi_fused_0  --------------------------
	.section	.text.triton_poi_fused_0,"ax",@progbits
	.sectionflags	@"SHF_BARRIERS=1"
	.align	128
        .global         triton_poi_fused_0
        .type           triton_poi_fused_0,@function
        .size           triton_poi_fused_0,(.L_x_1 - triton_poi_fused_0)
        .other          triton_poi_fused_0,@"STO_CUDA_ENTRY STV_DEFAULT"
triton_poi_fused_0:
.text.triton_poi_fused_0:
[----:B------:R-:W-:Y:S01]  /*0000*/  LDC R1, c[0x0][0x28] ;  /* 0x00000a00ff017b82 */ /* 0x000fe20000000800 */
[----:B------:R-:W1:Y:S07]  /*0010*/  S2R R13, SR_TID.X ;  /* 0x00000000000d7919 */ /* 0x000e6e0000002100 */
[----:B------:R-:W2:Y:S01]  /*0020*/  LDC.64 R4, c[0x0][0x210] ;  /* 0x00008400ff047b82 */ /* 0x000ea20000000a00 */
[----:B------:R-:W-:Y:S01]  /*0030*/  ULDC.64 UR6, c[0x0][0x208] ;  /* 0x0000820000067ab9 */ /* 0x000fe20000000a00 */
[----:B------:R-:W3:Y:S01]  /*0040*/  S2R R3, SR_CTAID.X ;  /* 0x0000000000037919 */ /* 0x000ee20000002500 */
[----:B------:R-:W4:Y:S01]  /*0050*/  S2R R2, SR_CTAID.Y ;  /* 0x0000000000027919 */ /* 0x000f220000002600 */
[----:B-1----:R-:W-:Y:S01]  /*0060*/  SHF.R.U32.HI R0, RZ, 0x3, R13 ;  /* 0x00000003ff007819 */ /* 0x002fe2000001160d */
[----:B------:R-:W-:-:S02]  /*0070*/  IMAD.SHL.U32 R20, R13, 0x4, RZ ;  /* 0x000000040d147824 */ /* 0x000fc400078e00ff */
[----:B---3--:R-:W-:Y:S01]  /*0080*/  IMAD.SHL.U32 R3, R3, 0x20, RZ ;  /* 0x0000002003037824 */ /* 0x008fe200078e00ff */
[----:B------:R-:W-:Y:S01]  /*0090*/  SGXT.U32 R0, R0, 0x4 ;  /* 0x000000040000781a */ /* 0x000fe20000000000 */
[----:B----4-:R-:W-:-:S03]  /*00a0*/  IMAD.SHL.U32 R21, R2, 0x20, RZ ;  /* 0x0000002002157824 */ /* 0x010fc600078e00ff */
[----:B------:R-:W-:Y:S02]  /*00b0*/  LOP3.LUT R8, R3, 0x1c, R20, 0xf8, !PT ;  /* 0x0000001c03087812 */ /* 0x000fe400078ef814 */
[----:B------:R-:W-:Y:S02]  /*00c0*/  LOP3.LUT R6, R21, R0, RZ, 0xfc, !PT ;  /* 0x0000000015067212 */ /* 0x000fe400078efcff */
[----:B------:R-:W-:-:S03]  /*00d0*/  LOP3.LUT R7, R21, 0x10, R0, 0xfe, !PT ;  /* 0x0000001015077812 */ /* 0x000fc600078efe00 */
[--C-:B------:R-:W-:Y:S02]  /*00e0*/  IMAD R9, R6, 0x1000, R8.reuse ;  /* 0x0000100006097824 */ /* 0x100fe400078e0208 */
[----:B------:R-:W-:Y:S02]  /*00f0*/  IMAD R11, R7, 0x1000, R8 ;  /* 0x00001000070b7824 */ /* 0x000fe400078e0208 */
[----:B--2---:R-:W-:-:S04]  /*0100*/  IMAD.WIDE R6, R9, 0x4, R4 ;  /* 0x0000000409067825 */ /* 0x004fc800078e0204 */
[----:B------:R-:W-:Y:S02]  /*0110*/  IMAD.WIDE R8, R11, 0x4, R4 ;  /* 0x000000040b087825 */ /* 0x000fe400078e0204 */
[----:B------:R-:W2:Y:S04]  /*0120*/  LDG.E.EL.128 R4, desc[UR6][R6.64] ;  /* 0x0000000606047981 */ /* 0x000ea8000c2e1d00 */
[----:B------:R-:W3:Y:S01]  /*0130*/  LDG.E.EL.128 R8, desc[UR6][R8.64] ;  /* 0x0000000608087981 */ /* 0x000ee2000c2e1d00 */
[----:B------:R-:W1:Y:S01]  /*0140*/  S2UR UR5, SR_CgaCtaId ;  /* 0x00000000000579c3 */ /* 0x000e620000008800 */
[C---:B------:R-:W-:Y:S01]  /*0150*/  IMAD.SHL.U32 R12, R13.reuse, 0x80, RZ ;  /* 0x000000800d0c7824 */ /* 0x040fe200078e00ff */
[----:B------:R-:W-:Y:S01]  /*0160*/  UMOV UR4, 0x400 ;  /* 0x0000040000047882 */ /* 0x000fe20000000000 */
[----:B------:R-:W-:Y:S01]  /*0170*/  IMAD.SHL.U32 R13, R13, 0x2, RZ ;  /* 0x000000020d0d7824 */ /* 0x000fe200078e00ff */
[----:B------:R-:W-:-:S02]  /*0180*/  SHF.R.S32.HI R2, RZ, 0x1a, R2 ;  /* 0x0000001aff027819 */ /* 0x000fc40000011402 */
[----:B------:R-:W-:Y:S02]  /*0190*/  LOP3.LUT R15, R12, 0x380, RZ, 0xc0, !PT ;  /* 0x000003800c0f7812 */ /* 0x000fe400078ec0ff */
[----:B------:R-:W-:Y:S02]  /*01a0*/  LOP3.LUT R12, R20, 0x1fc, RZ, 0xc0, !PT ;  /* 0x000001fc140c7812 */ /* 0x000fe400078ec0ff */
[----:B------:R-:W-:Y:S02]  /*01b0*/  LOP3.LUT R18, R13, 0xf0, RZ, 0xc0, !PT ;  /* 0x000000f00d127812 */ /* 0x000fe400078ec0ff */
[C---:B------:R-:W-:Y:S02]  /*01c0*/  LOP3.LUT R13, R15.reuse, R0, RZ, 0xfc, !PT ;  /* 0x000000000f0d7212 */ /* 0x040fe400078efcff */
[----:B------:R-:W-:Y:S02]  /*01d0*/  LOP3.LUT R16, R15, 0x20, RZ, 0xfc, !PT ;  /* 0x000000200f107812 */ /* 0x000fe400078efcff */
[----:B------:R-:W-:-:S02]  /*01e0*/  LOP3.LUT R22, R12, 0x200, RZ, 0xfc, !PT ;  /* 0x000002000c167812 */ /* 0x000fc400078efcff */
[C---:B------:R-:W-:Y:S02]  /*01f0*/  LOP3.LUT R17, R15.reuse, 0x40, RZ, 0xfc, !PT ;  /* 0x000000400f117812 */ /* 0x040fe400078efcff */
[----:B------:R-:W-:Y:S02]  /*0200*/  LOP3.LUT R19, R15, 0x60, RZ, 0xfc, !PT ;  /* 0x000000600f137812 */ /* 0x000fe400078efcff */
[----:B------:R-:W-:Y:S01]  /*0210*/  SHF.R.U32.HI R22, RZ, 0x1, R22 ;  /* 0x00000001ff167819 */ /* 0x000fe20000011616 */
[----:B-1----:R-:W-:Y:S01]  /*0220*/  UPRMT UR4, UR5, 0x654, UR4 ;  /* 0x0000065405047896 */ /* 0x002fe20008000004 */
[----:B------:R-:W-:Y:S02]  /*0230*/  LOP3.LUT R20, R21, 0x1c, R20, 0xf8, !PT ;  /* 0x0000001c15147812 */ /* 0x000fe400078ef814 */
[----:B------:R-:W-:-:S03]  /*0240*/  SGXT R21, R2, 0x1 ;  /* 0x000000010215781a */ /* 0x000fc60000000200 */
[----:B------:R-:W-:Y:S01]  /*0250*/  LEA.HI R14, R15, UR4, RZ, 0x1f ;  /* 0x000000040f0e7c11 */ /* 0x000fe2000f8ff8ff */
[----:B------:R-:W-:Y:S01]  /*0260*/  VIADD R15, R18, UR4 ;  /* 0x00000004120f7c36 */ /* 0x000fe20008000000 */
[----:B------:R-:W-:Y:S02]  /*0270*/  LEA.HI R16, R16, UR4, RZ, 0x1f ;  /* 0x0000000410107c11 */ /* 0x000fe4000f8ff8ff */
[----:B------:R-:W-:Y:S01]  /*0280*/  LEA.HI R18, R17, UR4, RZ, 0x1f ;  /* 0x0000000411127c11 */ /* 0x000fe2000f8ff8ff */
[----:B------:R-:W-:Y:S01]  /*0290*/  IMAD R23, R13, 0x4, R14 ;  /* 0x000000040d177824 */ /* 0x000fe200078e020e */
[----:B------:R-:W-:Y:S01]  /*02a0*/  LEA.HI R14, R19, UR4, RZ, 0x1f ;  /* 0x00000004130e7c11 */ /* 0x000fe2000f8ff8ff */
[----:B------:R-:W-:Y:S01]  /*02b0*/  IMAD R15, R12, 0x4, R15 ;  /* 0x000000040c0f7824 */ /* 0x000fe200078e020f */
[----:B------:R-:W-:Y:S01]  /*02c0*/  LOP3.LUT R17, R22, 0x1f0, RZ, 0xc0, !PT ;  /* 0x000001f016117812 */ /* 0x000fe200078ec0ff */
[----:B------:R-:W-:Y:S01]  /*02d0*/  IMAD R22, R13, 0x4, R16 ;  /* 0x000000040d167824 */ /* 0x000fe200078e0210 */
[----:B------:R-:W-:Y:S01]  /*02e0*/  LEA.HI R21, R21, R20, RZ, 0xb ;  /* 0x0000001415157211 */ /* 0x000fe200078f58ff */
[----:B------:R-:W-:-:S02]  /*02f0*/  IMAD R25, R13, 0x4, R18 ;  /* 0x000000040d197824 */ /* 0x000fc400078e0212 */
[----:B------:R-:W-:Y:S02]  /*0300*/  IMAD R24, R13, 0x4, R14 ;  /* 0x000000040d187824 */ /* 0x000fe400078e020e */
[----:B------:R-:W-:Y:S02]  /*0310*/  VIADD R17, R17, UR4 ;  /* 0x0000000411117c36 */ /* 0x000fe40008000000 */
[C---:B------:R-:W-:Y:S01]  /*0320*/  IMAD.SHL.U32 R2, R21.reuse, 0x1000, RZ ;  /* 0x0000100015027824 */ /* 0x040fe200078e00ff */
[----:B------:R-:W-:Y:S01]  /*0330*/  LOP3.LUT R21, R21, 0xfffff800, RZ, 0xc0, !PT ;  /* 0xfffff80015157812 */ /* 0x000fe200078ec0ff */
[----:B------:R-:W-:-:S03]  /*0340*/  IMAD R17, R12, 0x4, R17 ;  /* 0x000000040c117824 */ /* 0x000fc600078e0211 */
[----:B------:R-:W-:-:S04]  /*0350*/  LOP3.LUT R2, R2, 0xff800000, RZ, 0xc0, !PT ;  /* 0xff80000002027812 */ /* 0x000fc800078ec0ff */
[----:B------:R-:W-:Y:S02]  /*0360*/  IADD3 R21, R2, R20, -R21 ;  /* 0x0000001402157210 */ /* 0x000fe40007ffe815 */
[----:B------:R-:W-:Y:S02]  /*0370*/  LOP3.LUT R2, R3, R0, RZ, 0xfc, !PT ;  /* 0x0000000003027212 */ /* 0x000fe400078efcff */
[----:B------:R-:W-:-:S03]  /*0380*/  LOP3.LUT R0, R3, 0x10, R0, 0xfe, !PT ;  /* 0x0000001003007812 */ /* 0x000fc600078efe00 */
[--C-:B------:R-:W-:Y:S02]  /*0390*/  IMAD R3, R2, 0x800, R21.reuse ;  /* 0x0000080002037824 */ /* 0x100fe400078e0215 */
[----:B------:R-:W-:Y:S01]  /*03a0*/  IMAD R21, R0, 0x800, R21 ;  /* 0x0000080000157824 */ /* 0x000fe200078e0215 */
[----:B--2---:R-:W-:Y:S04]  /*03b0*/  STS [R23], R4 ;  /* 0x0000000417007388 */ /* 0x004fe80000000800 */
[----:B------:R1:W-:Y:S04]  /*03c0*/  STS [R22+0x80], R5 ;  /* 0x0000800516007388 */ /* 0x0003e80000000800 */
[----:B------:R-:W-:Y:S04]  /*03d0*/  STS [R25+0x100], R6 ;  /* 0x0001000619007388 */ /* 0x000fe80000000800 */
[----:B------:R-:W-:Y:S01]  /*03e0*/  STS [R24+0x180], R7 ;  /* 0x0001800718007388 */ /* 0x000fe20000000800 */
[----:B-1----:R-:W1:Y:S03]  /*03f0*/  LDC.64 R4, c[0x0][0x218] ;  /* 0x00008600ff047b82 */ /* 0x002e660000000a00 */
[----:B---3--:R-:W-:Y:S04]  /*0400*/  STS [R23+0x40], R8 ;  /* 0x0000400817007388 */ /* 0x008fe80000000800 */
[----:B------:R-:W-:Y:S04]  /*0410*/  STS [R22+0xc0], R9 ;  /* 0x0000c00916007388 */ /* 0x000fe80000000800 */
[----:B------:R-:W-:Y:S04]  /*0420*/  STS [R25+0x140], R10 ;  /* 0x0001400a19007388 */ /* 0x000fe80000000800 */
[----:B------:R-:W-:Y:S01]  /*0430*/  STS [R24+0x1c0], R11 ;  /* 0x0001c00b18007388 */ /* 0x000fe20000000800 */
[----:B------:R-:W-:Y:S01]  /*0440*/  BAR.SYNC.DEFER_BLOCKING 0x0 ;  /* 0x0000000000007b1d */ /* 0x000fe20000010000 */
[----:B-1----:R-:W-:-:S04]  /*0450*/  IMAD.WIDE R2, R3, 0x4, R4 ;  /* 0x0000000403027825 */ /* 0x002fc800078e0204 */
[----:B------:R-:W-:Y:S01]  /*0460*/  IMAD.WIDE R4, R21, 0x4, R4 ;  /* 0x0000000415047825 */ /* 0x000fe200078e0204 */
[----:B------:R-:W1:Y:S04]  /*0470*/  LDS.128 R12, [R15] ;  /* 0x000000000f0c7984 */ /* 0x000e680000000c00 */
[----:B------:R-:W2:Y:S04]  /*0480*/  LDS.128 R16, [R17+0x800] ;  /* 0x0008000011107984 */ /* 0x000ea80000000c00 */
[----:B-1----:R-:W-:Y:S04]  /*0490*/  STG.E.128 desc[UR6][R2.64], R12 ;  /* 0x0000000c02007986 */ /* 0x002fe8000c101d06 */
[----:B--2---:R-:W-:Y:S01]  /*04a0*/  STG.E.128 desc[UR6][R4.64], R16 ;  /* 0x0000001004007986 */ /* 0x004fe2000c101d06 */
[----:B------:R-:W-:Y:S05]  /*04b0*/  EXIT ;  /* 0x000000000000794d */ /* 0x000fea0003800000 */
.L_x_0:
[----:B------:R-:W-:-:S00]  /*04c0*/  BRA `(.L_x_0) ;  /* 0xfffffffc00fc7947 */ /* 0x000fc0000383ffff */
[----:B------:R-:W-:-:S00]  /*04d0*/  NOP ;  /* 0x0000000000007918 */ /* 0x000fc00000000000 */
        /* <DEDUP_REMOVED lines=10> */
.L_x_1:


//--------------------- .nv.shared.triton_poi_fused_0 --------------------------
	.section	.nv.shared.triton_poi_fused_0,"aw",@nobits
	.sectionflags	@""
	.align	16
	.zero		1024


//--------------------- .nv.constant0.triton_poi_fused_0 --------------------------
	.section	.nv.constant0.triton_poi_fused_0,"a",@progbits
	.sectionflags	@""
	.align	4
.nv.constant0.triton_poi_fused_0:
	.zero		552
